//
// Generated by NVIDIA NVVM Compiler
//
// Compiler Build ID: CL-36424714
// Cuda compilation tools, release 13.0, V13.0.88
// Based on NVVM 20.0.0
//

.version 9.0
.target sm_100
.address_size 64

	// .globl	_Z10initializePjj

.visible .entry _Z10initializePjj(
	.param .u64 .ptr .align 1 _Z10initializePjj_param_0,
	.param .u32 _Z10initializePjj_param_1
)
{
	.reg .b32 	%r<5>;
	.reg .b64 	%rd<5>;

	ld.param.u64 	%rd1, [_Z10initializePjj_param_0];
	cvta.to.global.u64 	%rd2, %rd1;
	mov.u32 	%r1, %tid.x;
	mov.u32 	%r2, %ntid.y;
	mov.u32 	%r3, %tid.y;
	mad.lo.s32 	%r4, %r1, %r2, %r3;
	mul.wide.u32 	%rd3, %r4, 4;
	add.s64 	%rd4, %rd2, %rd3;
	st.global.u32 	[%rd4], %r4;
	ret;

}
	// .globl	_Z9square_v1PjS_j
.visible .entry _Z9square_v1PjS_j(
	.param .u64 .ptr .align 1 _Z9square_v1PjS_j_param_0,
	.param .u64 .ptr .align 1 _Z9square_v1PjS_j_param_1,
	.param .u32 _Z9square_v1PjS_j_param_2
)
{


	ret;

}


// ===== COMPILED SASS (sm_100) =====

	.target	sm_100

	.elftype	@"ET_EXEC"


//--------------------- .note.nv.tkinfo           --------------------------
	.section	.note.nv.tkinfo,"",@"SHT_NOTE"
	.sectionflags	@"SHF_NOTE_NV_TKINFO"
	.tkinfo
        /*0018*/ 	.word	0x00000002
        /*0030*/ 	.string	""
        /*0030*/ 	.string	"ptxas"
        /*0030*/ 	.string	"Cuda compilation tools, release 13.0, V13.0.88"
        /*0030*/ 	.string	"Build cuda_13.0.r13.0/compiler.36424714_0"
        /*0030*/ 	.string	"-arch sm_100 -m 64 "



//--------------------- .note.nv.cuinfo           --------------------------
	.section	.note.nv.cuinfo,"",@"SHT_NOTE"
	.sectionflags	@"SHF_NOTE_NV_CUINFO"
        /*0018*/ 	.short	0x0002
        /*001a*/ 	.short	0x0064
        /*001c*/ 	.short	0x0082
	.zero		2


//--------------------- .nv.info                  --------------------------
	.section	.nv.info,"",@"SHT_CUDA_INFO"
	.align	4


	//----- nvinfo : EIATTR_REGCOUNT
	.align		4
        /*0000*/ 	.byte	0x04, 0x2f
        /*0002*/ 	.short	(.L_1 - .L_0)
	.align		4
.L_0:
        /*0004*/ 	.word	index@(_Z10initializePjj)
        /*0008*/ 	.word	0x00000008


	//----- nvinfo : EIATTR_FRAME_SIZE
	.align		4
.L_1:
        /*000c*/ 	.byte	0x04, 0x11
        /*000e*/ 	.short	(.L_3 - .L_2)
	.align		4
.L_2:
        /*0010*/ 	.word	index@(_Z10initializePjj)
        /*0014*/ 	.word	0x00000000


	//----- nvinfo : EIATTR_REGCOUNT
	.align		4
.L_3:
        /*0018*/ 	.byte	0x04, 0x2f
        /*001a*/ 	.short	(.L_5 - .L_4)
	.align		4
.L_4:
        /*001c*/ 	.word	index@(_Z9square_v1PjS_j)
        /*0020*/ 	.word	0x00000004


	//----- nvinfo : EIATTR_FRAME_SIZE
	.align		4
.L_5:
        /*0024*/ 	.byte	0x04, 0x11
        /*0026*/ 	.short	(.L_7 - .L_6)
	.align		4
.L_6:
        /*0028*/ 	.word	index@(_Z9square_v1PjS_j)
        /*002c*/ 	.word	0x00000000


	//----- nvinfo : EIATTR_MIN_STACK_SIZE
	.align		4
.L_7:
        /*0030*/ 	.byte	0x04, 0x12
        /*0032*/ 	.short	(.L_9 - .L_8)
	.align		4
.L_8:
        /*0034*/ 	.word	index@(_Z9square_v1PjS_j)
        /*0038*/ 	.word	0x00000000


	//----- nvinfo : EIATTR_MIN_STACK_SIZE
	.align		4
.L_9:
        /*003c*/ 	.byte	0x04, 0x12
        /*003e*/ 	.short	(.L_11 - .L_10)
	.align		4
.L_10:
        /*0040*/ 	.word	index@(_Z10initializePjj)
        /*0044*/ 	.word	0x00000000
.L_11:


//--------------------- .nv.compat                --------------------------
	.section	.nv.compat,"",@"SHT_CUDA_COMPAT_INFO"
	.align	4
        /*0000*/ 	.byte	0x02, 0x09, 0x00, 0x00, 0x02, 0x02, 0x01, 0x00, 0x02, 0x05, 0x05, 0x00, 0x03, 0x07, 0x01, 0x01
        /*0010*/ 	.byte	0x02, 0x03, 0x00, 0x00, 0x02, 0x06, 0x01, 0x00, 0x04, 0x0b, 0x08, 0x00, 0x09, 0x00, 0x00, 0x00
        /*0020*/ 	.byte	0x00, 0x00, 0x00, 0x00


//--------------------- .nv.info._Z9square_v1PjS_j --------------------------
	.section	.nv.info._Z9square_v1PjS_j,"",@"SHT_CUDA_INFO"
	.sectionflags	@""
	.align	4


	//----- nvinfo : EIATTR_CUDA_API_VERSION
	.align		4
        /*0000*/ 	.byte	0x04, 0x37
        /*0002*/ 	.short	(.L_13 - .L_12)
.L_12:
        /*0004*/ 	.word	0x00000082


	//----- nvinfo : EIATTR_KPARAM_INFO
	.align		4
.L_13:
        /*0008*/ 	.byte	0x04, 0x17
        /*000a*/ 	.short	(.L_15 - .L_14)
.L_14:
        /*000c*/ 	.word	0x00000000
        /*0010*/ 	.short	0x0002
        /*0012*/ 	.short	0x0010
        /*0014*/ 	.byte	0x00, 0xf0, 0x11, 0x00


	//----- nvinfo : EIATTR_KPARAM_INFO
	.align		4
.L_15:
        /*0018*/ 	.byte	0x04, 0x17
        /*001a*/ 	.short	(.L_17 - .L_16)
.L_16:
        /*001c*/ 	.word	0x00000000
        /*0020*/ 	.short	0x0001
        /*0022*/ 	.short	0x0008
        /*0024*/ 	.byte	0x00, 0xf5, 0x21, 0x00


	//----- nvinfo : EIATTR_KPARAM_INFO
	.align		4
.L_17:
        /*0028*/ 	.byte	0x04, 0x17
        /*002a*/ 	.short	(.L_19 - .L_18)
.L_18:
        /*002c*/ 	.word	0x00000000
        /*0030*/ 	.short	0x0000
        /*0032*/ 	.short	0x0000
        /*0034*/ 	.byte	0x00, 0xf5, 0x21, 0x00


	//----- nvinfo : EIATTR_SPARSE_MMA_MASK
	.align		4
.L_19:
        /*0038*/ 	.byte	0x03, 0x50
        /*003a*/ 	.short	0x0000


	//----- nvinfo : EIATTR_MAXREG_COUNT
	.align		4
        /*003c*/ 	.byte	0x03, 0x1b
        /*003e*/ 	.short	0x00ff


	//----- nvinfo : EIATTR_MERCURY_ISA_VERSION
	.align		4
        /*0040*/ 	.byte	0x03, 0x5f
        /*0042*/ 	.short	0x0101


	//----- nvinfo : EIATTR_VRC_CTA_INIT_COUNT
	.align		4
        /*0044*/ 	.byte	0x02, 0x4a
	.zero		1
	.zero		1


	//----- nvinfo : EIATTR_EXIT_INSTR_OFFSETS
	.align		4
        /*0048*/ 	.byte	0x04, 0x1c
        /*004a*/ 	.short	(.L_21 - .L_20)


	//   ....[0]....
.L_20:
        /*004c*/ 	.word	0x00000010


	//----- nvinfo : EIATTR_CBANK_PARAM_SIZE
	.align		4
.L_21:
        /*0050*/ 	.byte	0x03, 0x19
        /*0052*/ 	.short	0x0014


	//----- nvinfo : EIATTR_PARAM_CBANK
	.align		4
        /*0054*/ 	.byte	0x04, 0x0a
        /*0056*/ 	.short	(.L_23 - .L_22)
	.align		4
.L_22:
        /*0058*/ 	.word	index@(.nv.constant0._Z9square_v1PjS_j)
        /*005c*/ 	.short	0x0380
        /*005e*/ 	.short	0x0014


	//----- nvinfo : EIATTR_SW_WAR
	.align		4
.L_23:
        /*0060*/ 	.byte	0x04, 0x36
        /*0062*/ 	.short	(.L_25 - .L_24)
.L_24:
        /*0064*/ 	.word	0x00000008
.L_25:


//--------------------- .nv.info._Z10initializePjj --------------------------
	.section	.nv.info._Z10initializePjj,"",@"SHT_CUDA_INFO"
	.sectionflags	@""
	.align	4


	//----- nvinfo : EIATTR_CUDA_API_VERSION
	.align		4
        /*0000*/ 	.byte	0x04, 0x37
        /*0002*/ 	.short	(.L_27 - .L_26)
.L_26:
        /*0004*/ 	.word	0x00000082


	//----- nvinfo : EIATTR_KPARAM_INFO
	.align		4
.L_27:
        /*0008*/ 	.byte	0x04, 0x17
        /*000a*/ 	.short	(.L_29 - .L_28)
.L_28:
        /*000c*/ 	.word	0x00000000
        /*0010*/ 	.short	0x0001
        /*0012*/ 	.short	0x0008
        /*0014*/ 	.byte	0x00, 0xf0, 0x11, 0x00


	//----- nvinfo : EIATTR_KPARAM_INFO
	.align		4
.L_29:
        /*0018*/ 	.byte	0x04, 0x17
        /*001a*/ 	.short	(.L_31 - .L_30)
.L_30:
        /*001c*/ 	.word	0x00000000
        /*0020*/ 	.short	0x0000
        /*0022*/ 	.short	0x0000
        /*0024*/ 	.byte	0x00, 0xf5, 0x21, 0x00


	//----- nvinfo : EIATTR_SPARSE_MMA_MASK
	.align		4
.L_31:
        /*0028*/ 	.byte	0x03, 0x50
        /*002a*/ 	.short	0x0000


	//----- nvinfo : EIATTR_MAXREG_COUNT
	.align		4
        /*002c*/ 	.byte	0x03, 0x1b
        /*002e*/ 	.short	0x00ff


	//----- nvinfo : EIATTR_MERCURY_ISA_VERSION
	.align		4
        /*0030*/ 	.byte	0x03, 0x5f
        /*0032*/ 	.short	0x0101


	//----- nvinfo : EIATTR_VRC_CTA_INIT_COUNT
	.align		4
        /*0034*/ 	.byte	0x02, 0x4a
	.zero		1
	.zero		1


	//----- nvinfo : EIATTR_EXIT_INSTR_OFFSETS
	.align		4
        /*0038*/ 	.byte	0x04, 0x1c
        /*003a*/ 	.short	(.L_33 - .L_32)


	//   ....[0]....
.L_32:
        /*003c*/ 	.word	0x00000090


	//----- nvinfo : EIATTR_CBANK_PARAM_SIZE
	.align		4
.L_33:
        /*0040*/ 	.byte	0x03, 0x19
        /*0042*/ 	.short	0x000c


	//----- nvinfo : EIATTR_PARAM_CBANK
	.align		4
        /*0044*/ 	.byte	0x04, 0x0a
        /*0046*/ 	.short	(.L_35 - .L_34)
	.align		4
.L_34:
        /*0048*/ 	.word	index@(.nv.constant0._Z10initializePjj)
        /*004c*/ 	.short	0x0380
        /*004e*/ 	.short	0x000c


	//----- nvinfo : EIATTR_SW_WAR
	.align		4
.L_35:
        /*0050*/ 	.byte	0x04, 0x36
        /*0052*/ 	.short	(.L_37 - .L_36)
.L_36:
        /*0054*/ 	.word	0x00000008
.L_37:


//--------------------- .nv.callgraph             --------------------------
	.section	.nv.callgraph,"",@"SHT_CUDA_CALLGRAPH"
	.align	4
	.sectionentsize	8
	.align		4
        /*0000*/ 	.word	0x00000000
	.align		4
        /*0004*/ 	.word	0xffffffff
	.align		4
        /*0008*/ 	.word	0x00000000
	.align		4
        /*000c*/ 	.word	0xfffffffe
	.align		4
        /*0010*/ 	.word	0x00000000
	.align		4
        /*0014*/ 	.word	0xfffffffd
	.align		4
        /*0018*/ 	.word	0x00000000
	.align		4
        /*001c*/ 	.word	0xfffffffc


//--------------------- .text._Z9square_v1PjS_j   --------------------------
	.section	.text._Z9square_v1PjS_j,"ax",@progbits
	.align	128
        .global         _Z9square_v1PjS_j
        .type           _Z9square_v1PjS_j,@function
        .size           _Z9square_v1PjS_j,(.L_x_2 - _Z9square_v1PjS_j)
        .other          _Z9square_v1PjS_j,@"STO_CUDA_ENTRY STV_DEFAULT"
_Z9square_v1PjS_j:
.text._Z9square_v1PjS_j:
[----:B------:R-:W-:Y:S01]  /*0000*/  LDC R1, c[0x0][0x37c] ;  /* 0x0000df00ff017b82 */ /* 0x000fe20000000800 */
[----:B------:R-:W-:Y:S05]  /*0010*/  EXIT ;  /* 0x000000000000794d */ /* 0x000fea0003800000 */
.L_x_0:
[----:B------:R-:W-:-:S00]  /*0020*/  BRA `(.L_x_0) ;  /* 0xfffffffc00fc7947 */ /* 0x000fc0000383ffff */
[----:B------:R-:W-:-:S00]  /*0030*/  NOP ;  /* 0x0000000000007918 */ /* 0x000fc00000000000 */
        /* <DEDUP_REMOVED lines=12> */
.L_x_2:


//--------------------- .text._Z10initializePjj   --------------------------
	.section	.text._Z10initializePjj,"ax",@progbits
	.align	128
        .global         _Z10initializePjj
        .type           _Z10initializePjj,@function
        .size           _Z10initializePjj,(.L_x_3 - _Z10initializePjj)
        .other          _Z10initializePjj,@"STO_CUDA_ENTRY STV_DEFAULT"
_Z10initializePjj:
.text._Z10initializePjj:
[----:B------:R-:W-:Y:S01]  /*0000*/  LDC R1, c[0x0][0x37c] ;  /* 0x0000df00ff017b82 */ /* 0x000fe20000000800 */
[----:B------:R-:W0:Y:S07]  /*0010*/  S2R R5, SR_TID.X ;  /* 0x0000000000057919 */ /* 0x000e2e0000002100 */
[----:B------:R-:W1:Y:S01]  /*0020*/  LDC.64 R2, c[0x0][0x380] ;  /* 0x0000e000ff027b82 */ /* 0x000e620000000a00 */
[----:B------:R-:W0:Y:S01]  /*0030*/  LDCU UR6, c[0x0][0x364] ;  /* 0x00006c80ff0677ac */ /* 0x000e220008000800 */
[----:B------:R-:W0:Y:S01]  /*0040*/  S2R R0, SR_TID.Y ;  /* 0x0000000000007919 */ /* 0x000e220000002200 */
[----:B------:R-:W2:Y:S01]  /*0050*/  LDCU.64 UR4, c[0x0][0x358] ;  /* 0x00006b00ff0477ac */ /* 0x000ea20008000a00 */
[----:B0-----:R-:W-:-:S04]  /*0060*/  IMAD R5, R5, UR6, R0 ;  /* 0x0000000605057c24 */ /* 0x001fc8000f8e0200 */
[----:B-1----:R-:W-:-:S05]  /*0070*/  IMAD.WIDE.U32 R2, R5, 0x4, R2 ;  /* 0x0000000405027825 */ /* 0x002fca00078e0002 */
[----:B--2---:R-:W-:Y:S01]  /*0080*/  STG.E desc[UR4][R2.64], R5 ;  /* 0x0000000502007986 */ /* 0x004fe2000c101904 */
[----:B------:R-:W-:Y:S05]  /*0090*/  EXIT ;  /* 0x000000000000794d */ /* 0x000fea0003800000 */
.L_x_1:
        /* <DEDUP_REMOVED lines=14> */
.L_x_3:


//--------------------- .nv.shared.reserved.0     --------------------------
	.section	.nv.shared.reserved.0,"aw",@nobits
	.weak		__nv_reservedSMEM_offset_0_alias
	.size		__nv_reservedSMEM_offset_0_alias, 0, 64
	.other		__nv_reservedSMEM_offset_0_alias,@"STO_CUDA_RESERVED_SHARED STV_DEFAULT"
__nv_reservedSMEM_offset_0_alias:
	.zero		0
	.zero		64


//--------------------- .nv.constant0._Z9square_v1PjS_j --------------------------
	.section	.nv.constant0._Z9square_v1PjS_j,"a",@progbits
	.sectionflags	@""
	.align	4
.nv.constant0._Z9square_v1PjS_j:
	.zero		916


//--------------------- .nv.constant0._Z10initializePjj --------------------------
	.section	.nv.constant0._Z10initializePjj,"a",@progbits
	.sectionflags	@""
	.align	4
.nv.constant0._Z10initializePjj:
	.zero		908


//--------------------- SYMBOLS --------------------------

	.type		.nv.reservedSmem.offset0,@object
	.size		.nv.reservedSmem.offset0,0x4
